//
// Generated by NVIDIA NVVM Compiler
//
// Compiler Build ID: CL-36424714
// Cuda compilation tools, release 13.0, V13.0.88
// Based on NVVM 20.0.0
//

.version 9.0
.target sm_100
.address_size 64

	// .globl	_Z13simulateBoardPiii

.visible .entry _Z13simulateBoardPiii(
	.param .u64 .ptr .align 1 _Z13simulateBoardPiii_param_0,
	.param .u32 _Z13simulateBoardPiii_param_1,
	.param .u32 _Z13simulateBoardPiii_param_2
)
{
	.reg .pred 	%p<13>;
	.reg .b32 	%r<89>;
	.reg .b64 	%rd<34>;

	ld.param.u64 	%rd3, [_Z13simulateBoardPiii_param_0];
	ld.param.u32 	%r35, [_Z13simulateBoardPiii_param_1];
	ld.param.u32 	%r88, [_Z13simulateBoardPiii_param_2];
	cvta.to.global.u64 	%rd1, %rd3;
	mov.u32 	%r37, %ctaid.x;
	mov.u32 	%r38, %ntid.x;
	mov.u32 	%r39, %tid.x;
	mad.lo.s32 	%r1, %r37, %r38, %r39;
	setp.ne.s32 	%p1, %r1, 0;
	mul.wide.s32 	%rd4, %r1, 4;
	add.s64 	%rd2, %rd1, %rd4;
	@%p1 bra 	$L__BB0_2;
	ld.global.u32 	%r87, [%rd1+4];
	add.s32 	%r86, %r88, 1;
	bra.uni 	$L__BB0_17;
$L__BB0_2:
	add.s32 	%r4, %r88, -1;
	setp.ne.s32 	%p2, %r1, %r4;
	@%p2 bra 	$L__BB0_4;
	ld.global.u32 	%r87, [%rd2+-4];
	add.s32 	%r86, %r88, %r1;
	add.s32 	%r88, %r1, %r1;
	bra.uni 	$L__BB0_17;
$L__BB0_4:
	add.s32 	%r40, %r35, -1;
	mul.lo.s32 	%r8, %r88, %r40;
	setp.ne.s32 	%p3, %r1, %r8;
	@%p3 bra 	$L__BB0_6;
	sub.s32 	%r77, %r1, %r88;
	mul.wide.s32 	%rd28, %r77, 4;
	add.s64 	%rd29, %rd1, %rd28;
	ld.global.u32 	%r87, [%rd29];
	add.s32 	%r88, %r77, 1;
	add.s32 	%r86, %r1, 1;
	bra.uni 	$L__BB0_17;
$L__BB0_6:
	mad.lo.s32 	%r41, %r88, %r35, -1;
	setp.ne.s32 	%p4, %r1, %r41;
	@%p4 bra 	$L__BB0_8;
	not.b32 	%r75, %r88;
	add.s32 	%r76, %r1, %r75;
	mul.wide.s32 	%rd26, %r76, 4;
	add.s64 	%rd27, %rd1, %rd26;
	ld.global.u32 	%r87, [%rd27];
	sub.s32 	%r88, %r1, %r88;
	add.s32 	%r86, %r1, -1;
	bra.uni 	$L__BB0_17;
$L__BB0_8:
	setp.ge.s32 	%p5, %r1, %r88;
	@%p5 bra 	$L__BB0_10;
	ld.global.u32 	%r71, [%rd2+-4];
	ld.global.u32 	%r72, [%rd2+4];
	add.s32 	%r73, %r72, %r71;
	add.s32 	%r15, %r88, %r1;
	mul.wide.s32 	%rd24, %r88, 4;
	add.s64 	%rd25, %rd2, %rd24;
	ld.global.u32 	%r74, [%rd25+-4];
	add.s32 	%r87, %r73, %r74;
	add.s32 	%r86, %r15, 1;
	mov.u32 	%r88, %r15;
	bra.uni 	$L__BB0_17;
$L__BB0_10:
	add.s32 	%r18, %r1, 1;
	rem.s32 	%r42, %r18, %r88;
	setp.ne.s32 	%p6, %r42, 0;
	@%p6 bra 	$L__BB0_12;
	not.b32 	%r65, %r88;
	add.s32 	%r66, %r1, %r65;
	mul.wide.s32 	%rd19, %r66, 4;
	add.s64 	%rd20, %rd1, %rd19;
	ld.global.u32 	%r67, [%rd20];
	add.s64 	%rd21, %rd20, 4;
	ld.global.u32 	%r68, [%rd20+4];
	add.s32 	%r69, %r68, %r67;
	mul.wide.s32 	%rd22, %r88, 4;
	add.s64 	%rd23, %rd21, %rd22;
	ld.global.u32 	%r70, [%rd23+-4];
	add.s32 	%r87, %r69, %r70;
	add.s32 	%r86, %r88, %r1;
	add.s32 	%r88, %r4, %r1;
	bra.uni 	$L__BB0_17;
$L__BB0_12:
	rem.s32 	%r43, %r1, %r88;
	setp.ne.s32 	%p7, %r43, 0;
	@%p7 bra 	$L__BB0_14;
	sub.s32 	%r60, %r1, %r88;
	mul.wide.s32 	%rd15, %r60, 4;
	add.s64 	%rd16, %rd1, %rd15;
	ld.global.u32 	%r61, [%rd16];
	ld.global.u32 	%r62, [%rd16+4];
	add.s32 	%r63, %r62, %r61;
	mul.wide.s32 	%rd17, %r88, 4;
	add.s64 	%rd18, %rd16, %rd17;
	ld.global.u32 	%r64, [%rd18+4];
	add.s32 	%r87, %r63, %r64;
	add.s32 	%r23, %r88, %r1;
	add.s32 	%r86, %r18, %r88;
	mov.u32 	%r88, %r23;
	bra.uni 	$L__BB0_17;
$L__BB0_14:
	setp.le.s32 	%p8, %r1, %r8;
	@%p8 bra 	$L__BB0_16;
	ld.global.u32 	%r56, [%rd2+-4];
	ld.global.u32 	%r57, [%rd2+4];
	add.s32 	%r58, %r57, %r56;
	mul.wide.s32 	%rd12, %r88, 4;
	xor.b64  	%rd13, %rd12, -4;
	add.s64 	%rd14, %rd2, %rd13;
	ld.global.u32 	%r59, [%rd14];
	add.s32 	%r87, %r58, %r59;
	sub.s32 	%r88, %r1, %r88;
	add.s32 	%r86, %r88, 1;
	bra.uni 	$L__BB0_17;
$L__BB0_16:
	not.b32 	%r44, %r88;
	add.s32 	%r45, %r1, %r44;
	mul.wide.s32 	%rd5, %r45, 4;
	add.s64 	%rd6, %rd1, %rd5;
	ld.global.u32 	%r46, [%rd6];
	add.s64 	%rd7, %rd6, 4;
	ld.global.u32 	%r47, [%rd6+4];
	add.s32 	%r48, %r47, %r46;
	ld.global.u32 	%r49, [%rd6+8];
	add.s32 	%r50, %r48, %r49;
	mul.wide.s32 	%rd8, %r88, 4;
	add.s64 	%rd9, %rd7, %rd8;
	add.s64 	%rd10, %rd6, %rd8;
	ld.global.u32 	%r51, [%rd10];
	add.s32 	%r52, %r50, %r51;
	ld.global.u32 	%r53, [%rd9+4];
	add.s32 	%r54, %r52, %r53;
	add.s32 	%r28, %r88, %r1;
	add.s64 	%rd11, %rd9, %rd8;
	ld.global.u32 	%r55, [%rd11+-4];
	add.s32 	%r87, %r54, %r55;
	add.s32 	%r86, %r18, %r88;
	mov.u32 	%r88, %r28;
$L__BB0_17:
	mul.wide.s32 	%rd30, %r88, 4;
	add.s64 	%rd31, %rd1, %rd30;
	ld.global.u32 	%r78, [%rd31];
	add.s32 	%r79, %r78, %r87;
	mul.wide.s32 	%rd32, %r86, 4;
	add.s64 	%rd33, %rd1, %rd32;
	ld.global.u32 	%r80, [%rd33];
	add.s32 	%r34, %r79, %r80;
	ld.global.u32 	%r81, [%rd2];
	setp.ne.s32 	%p9, %r81, 1;
	@%p9 bra 	$L__BB0_22;
	setp.gt.s32 	%p11, %r34, 1;
	@%p11 bra 	$L__BB0_20;
	mov.b32 	%r85, 0;
	st.global.u32 	[%rd2], %r85;
	bra.uni 	$L__BB0_24;
$L__BB0_20:
	setp.lt.u32 	%p12, %r34, 4;
	@%p12 bra 	$L__BB0_24;
	mov.b32 	%r84, 0;
	st.global.u32 	[%rd2], %r84;
	bra.uni 	$L__BB0_24;
$L__BB0_22:
	and.b32  	%r82, %r34, -2;
	setp.ne.s32 	%p10, %r82, 2;
	@%p10 bra 	$L__BB0_24;
	mov.b32 	%r83, 1;
	st.global.u32 	[%rd2], %r83;
$L__BB0_24:
	ret;

}


// ===== COMPILED SASS (sm_100) =====

	.target	sm_100

	.elftype	@"ET_EXEC"


//--------------------- .note.nv.tkinfo           --------------------------
	.section	.note.nv.tkinfo,"",@"SHT_NOTE"
	.sectionflags	@"SHF_NOTE_NV_TKINFO"
	.tkinfo
        /*0018*/ 	.word	0x00000002
        /*0030*/ 	.string	""
        /*0030*/ 	.string	"ptxas"
        /*0030*/ 	.string	"Cuda compilation tools, release 13.0, V13.0.88"
        /*0030*/ 	.string	"Build cuda_13.0.r13.0/compiler.36424714_0"
        /*0030*/ 	.string	"-arch sm_100 -m 64 "



//--------------------- .note.nv.cuinfo           --------------------------
	.section	.note.nv.cuinfo,"",@"SHT_NOTE"
	.sectionflags	@"SHF_NOTE_NV_CUINFO"
        /*0018*/ 	.short	0x0002
        /*001a*/ 	.short	0x0064
        /*001c*/ 	.short	0x0082
	.zero		2


//--------------------- .nv.info                  --------------------------
	.section	.nv.info,"",@"SHT_CUDA_INFO"
	.align	4


	//----- nvinfo : EIATTR_REGCOUNT
	.align		4
        /*0000*/ 	.byte	0x04, 0x2f
        /*0002*/ 	.short	(.L_1 - .L_0)
	.align		4
.L_0:
        /*0004*/ 	.word	index@(_Z13simulateBoardPiii)
        /*0008*/ 	.word	0x0000001c


	//----- nvinfo : EIATTR_FRAME_SIZE
	.align		4
.L_1:
        /*000c*/ 	.byte	0x04, 0x11
        /*000e*/ 	.short	(.L_3 - .L_2)
	.align		4
.L_2:
        /*0010*/ 	.word	index@(_Z13simulateBoardPiii)
        /*0014*/ 	.word	0x00000000


	//----- nvinfo : EIATTR_MIN_STACK_SIZE
	.align		4
.L_3:
        /*0018*/ 	.byte	0x04, 0x12
        /*001a*/ 	.short	(.L_5 - .L_4)
	.align		4
.L_4:
        /*001c*/ 	.word	index@(_Z13simulateBoardPiii)
        /*0020*/ 	.word	0x00000000
.L_5:


//--------------------- .nv.compat                --------------------------
	.section	.nv.compat,"",@"SHT_CUDA_COMPAT_INFO"
	.align	4
        /*0000*/ 	.byte	0x02, 0x09, 0x00, 0x00, 0x02, 0x02, 0x01, 0x00, 0x02, 0x05, 0x05, 0x00, 0x03, 0x07, 0x01, 0x01
        /*0010*/ 	.byte	0x02, 0x03, 0x00, 0x00, 0x02, 0x06, 0x01, 0x00, 0x04, 0x0b, 0x08, 0x00, 0x09, 0x00, 0x00, 0x00
        /*0020*/ 	.byte	0x00, 0x00, 0x00, 0x00


//--------------------- .nv.info._Z13simulateBoardPiii --------------------------
	.section	.nv.info._Z13simulateBoardPiii,"",@"SHT_CUDA_INFO"
	.sectionflags	@""
	.align	4


	//----- nvinfo : EIATTR_CUDA_API_VERSION
	.align		4
        /*0000*/ 	.byte	0x04, 0x37
        /*0002*/ 	.short	(.L_7 - .L_6)
.L_6:
        /*0004*/ 	.word	0x00000082


	//----- nvinfo : EIATTR_KPARAM_INFO
	.align		4
.L_7:
        /*0008*/ 	.byte	0x04, 0x17
        /*000a*/ 	.short	(.L_9 - .L_8)
.L_8:
        /*000c*/ 	.word	0x00000000
        /*0010*/ 	.short	0x0002
        /*0012*/ 	.short	0x000c
        /*0014*/ 	.byte	0x00, 0xf0, 0x11, 0x00


	//----- nvinfo : EIATTR_KPARAM_INFO
	.align		4
.L_9:
        /*0018*/ 	.byte	0x04, 0x17
        /*001a*/ 	.short	(.L_11 - .L_10)
.L_10:
        /*001c*/ 	.word	0x00000000
        /*0020*/ 	.short	0x0001
        /*0022*/ 	.short	0x0008
        /*0024*/ 	.byte	0x00, 0xf0, 0x11, 0x00


	//----- nvinfo : EIATTR_KPARAM_INFO
	.align		4
.L_11:
        /*0028*/ 	.byte	0x04, 0x17
        /*002a*/ 	.short	(.L_13 - .L_12)
.L_12:
        /*002c*/ 	.word	0x00000000
        /*0030*/ 	.short	0x0000
        /*0032*/ 	.short	0x0000
        /*0034*/ 	.byte	0x00, 0xf5, 0x21, 0x00


	//----- nvinfo : EIATTR_SPARSE_MMA_MASK
	.align		4
.L_13:
        /*0038*/ 	.byte	0x03, 0x50
        /*003a*/ 	.short	0x0000


	//----- nvinfo : EIATTR_MAXREG_COUNT
	.align		4
        /*003c*/ 	.byte	0x03, 0x1b
        /*003e*/ 	.short	0x00ff


	//----- nvinfo : EIATTR_MERCURY_ISA_VERSION
	.align		4
        /*0040*/ 	.byte	0x03, 0x5f
        /*0042*/ 	.short	0x0101


	//----- nvinfo : EIATTR_VRC_CTA_INIT_COUNT
	.align		4
        /*0044*/ 	.byte	0x02, 0x4a
	.zero		1
	.zero		1


	//----- nvinfo : EIATTR_EXIT_INSTR_OFFSETS
	.align		4
        /*0048*/ 	.byte	0x04, 0x1c
        /*004a*/ 	.short	(.L_15 - .L_14)


	//   ....[0]....
.L_14:
        /*004c*/ 	.word	0x00000990


	//   ....[1]....
        /*0050*/ 	.word	0x000009b0


	//   ....[2]....
        /*0054*/ 	.word	0x000009d0


	//   ....[3]....
        /*0058*/ 	.word	0x00000a00


	//   ....[4]....
        /*005c*/ 	.word	0x00000a30


	//----- nvinfo : EIATTR_CRS_STACK_SIZE
	.align		4
.L_15:
        /*0060*/ 	.byte	0x04, 0x1e
        /*0062*/ 	.short	(.L_17 - .L_16)
.L_16:
        /*0064*/ 	.word	0x00000000


	//----- nvinfo : EIATTR_CBANK_PARAM_SIZE
	.align		4
.L_17:
        /*0068*/ 	.byte	0x03, 0x19
        /*006a*/ 	.short	0x0010


	//----- nvinfo : EIATTR_PARAM_CBANK
	.align		4
        /*006c*/ 	.byte	0x04, 0x0a
        /*006e*/ 	.short	(.L_19 - .L_18)
	.align		4
.L_18:
        /*0070*/ 	.word	index@(.nv.constant0._Z13simulateBoardPiii)
        /*0074*/ 	.short	0x0380
        /*0076*/ 	.short	0x0010


	//----- nvinfo : EIATTR_SW_WAR
	.align		4
.L_19:
        /*0078*/ 	.byte	0x04, 0x36
        /*007a*/ 	.short	(.L_21 - .L_20)
.L_20:
        /*007c*/ 	.word	0x00000008
.L_21:


//--------------------- .nv.callgraph             --------------------------
	.section	.nv.callgraph,"",@"SHT_CUDA_CALLGRAPH"
	.align	4
	.sectionentsize	8
	.align		4
        /*0000*/ 	.word	0x00000000
	.align		4
        /*0004*/ 	.word	0xffffffff
	.align		4
        /*0008*/ 	.word	0x00000000
	.align		4
        /*000c*/ 	.word	0xfffffffe
	.align		4
        /*0010*/ 	.word	0x00000000
	.align		4
        /*0014*/ 	.word	0xfffffffd
	.align		4
        /*0018*/ 	.word	0x00000000
	.align		4
        /*001c*/ 	.word	0xfffffffc


//--------------------- .text._Z13simulateBoardPiii --------------------------
	.section	.text._Z13simulateBoardPiii,"ax",@progbits
	.align	128
        .global         _Z13simulateBoardPiii
        .type           _Z13simulateBoardPiii,@function
        .size           _Z13simulateBoardPiii,(.L_x_10 - _Z13simulateBoardPiii)
        .other          _Z13simulateBoardPiii,@"STO_CUDA_ENTRY STV_DEFAULT"
_Z13simulateBoardPiii:
.text._Z13simulateBoardPiii:
[----:B------:R-:W-:Y:S01]  /*0000*/  LDC R1, c[0x0][0x37c] ;  /* 0x0000df00ff017b82 */ /* 0x000fe20000000800 */
[----:B------:R-:W0:Y:S07]  /*0010*/  S2R R0, SR_TID.X ;  /* 0x0000000000007919 */ /* 0x000e2e0000002100 */
[----:B------:R-:W0:Y:S08]  /*0020*/  S2UR UR4, SR_CTAID.X ;  /* 0x00000000000479c3 */ /* 0x000e300000002500 */
[----:B------:R-:W0:Y:S08]  /*0030*/  LDC R7, c[0x0][0x360] ;  /* 0x0000d800ff077b82 */ /* 0x000e300000000800 */
[----:B------:R-:W1:Y:S01]  /*0040*/  LDC.64 R2, c[0x0][0x380] ;  /* 0x0000e000ff027b82 */ /* 0x000e620000000a00 */
[----:B0-----:R-:W-:Y:S01]  /*0050*/  IMAD R7, R7, UR4, R0 ;  /* 0x0000000407077c24 */ /* 0x001fe2000f8e0200 */
[----:B------:R-:W0:Y:S06]  /*0060*/  LDCU.64 UR4, c[0x0][0x358] ;  /* 0x00006b00ff0477ac */ /* 0x000e2c0008000a00 */
[----:B------:R-:W2:Y:S01]  /*0070*/  LDC R0, c[0x0][0x38c] ;  /* 0x0000e300ff007b82 */ /* 0x000ea20000000800 */
[----:B------:R-:W-:-:S13]  /*0080*/  ISETP.NE.AND P0, PT, R7, RZ, PT ;  /* 0x000000ff0700720c */ /* 0x000fda0003f05270 */
[----:B------:R-:W0:Y:S02]  /*0090*/  @!P0 LDC.64 R8, c[0x0][0x380] ;  /* 0x0000e000ff088b82 */ /* 0x000e240000000a00 */
[----:B0-----:R0:W5:Y:S01]  /*00a0*/  @!P0 LDG.E R10, desc[UR4][R8.64+0x4] ;  /* 0x00000404080a8981 */ /* 0x001162000c1e1900 */
[----:B------:R-:W3:Y:S01]  /*00b0*/  LDCU UR6, c[0x0][0x38c] ;  /* 0x00007180ff0677ac */ /* 0x000ee20008000800 */
[----:B------:R-:W-:Y:S01]  /*00c0*/  BSSY.RECONVERGENT B0, `(.L_x_0) ;  /* 0x0000082000007945 */ /* 0x000fe20003800200 */
[----:B-1----:R-:W-:-:S04]  /*00d0*/  IMAD.WIDE R4, R7, 0x4, R2 ;  /* 0x0000000407047825 */ /* 0x002fc800078e0202 */
[----:B--2---:R-:W-:Y:S02]  /*00e0*/  @!P0 VIADD R19, R0, 0x1 ;  /* 0x0000000100138836 */ /* 0x004fe40000000000 */
[----:B---3--:R-:W-:Y:S01]  /*00f0*/  IMAD.U32 R11, RZ, RZ, UR6 ;  /* 0x00000006ff0b7e24 */ /* 0x008fe2000f8e00ff */
[----:B0-----:R-:W-:Y:S06]  /*0100*/  @!P0 BRA `(.L_x_1) ;  /* 0x0000000400f48947 */ /* 0x001fec0003800000 */
[----:B------:R-:W-:-:S04]  /*0110*/  IADD3 R6, PT, PT, R0, -0x1, RZ ;  /* 0xffffffff00067810 */ /* 0x000fc80007ffe0ff */
[----:B------:R-:W-:-:S13]  /*0120*/  ISETP.NE.AND P0, PT, R7, R6, PT ;  /* 0x000000060700720c */ /* 0x000fda0003f05270 */
[----:B------:R-:W-:Y:S05]  /*0130*/  @P0 BRA `(.L_x_2) ;  /* 0x0000000000100947 */ /* 0x000fea0003800000 */
[----:B-----5:R0:W5:Y:S01]  /*0140*/  LDG.E R10, desc[UR4][R4.64+-0x4] ;  /* 0xfffffc04040a7981 */ /* 0x020162000c1e1900 */
[C---:B------:R-:W-:Y:S02]  /*0150*/  IMAD.IADD R19, R7.reuse, 0x1, R0 ;  /* 0x0000000107137824 */ /* 0x040fe400078e0200 */
[----:B------:R-:W-:Y:S01]  /*0160*/  IMAD.IADD R11, R7, 0x1, R7 ;  /* 0x00000001070b7824 */ /* 0x000fe200078e0207 */
[----:B------:R-:W-:Y:S06]  /*0170*/  BRA `(.L_x_1) ;  /* 0x0000000400d87947 */ /* 0x000fec0003800000 */
.L_x_2:
[----:B------:R-:W0:Y:S02]  /*0180*/  LDC R11, c[0x0][0x388] ;  /* 0x0000e200ff0b7b82 */ /* 0x000e240000000800 */
[----:B0-----:R-:W-:-:S05]  /*0190*/  IADD3 R9, PT, PT, R11, -0x1, RZ ;  /* 0xffffffff0b097810 */ /* 0x001fca0007ffe0ff */
[----:B------:R-:W-:-:S05]  /*01a0*/  IMAD R8, R9, R0, RZ ;  /* 0x0000000009087224 */ /* 0x000fca00078e02ff */
[----:B------:R-:W-:-:S13]  /*01b0*/  ISETP.NE.AND P0, PT, R7, R8, PT ;  /* 0x000000080700720c */ /* 0x000fda0003f05270 */
[----:B------:R-:W-:Y:S05]  /*01c0*/  @P0 BRA `(.L_x_3) ;  /* 0x0000000000180947 */ /* 0x000fea0003800000 */
[----:B------:R-:W-:-:S04]  /*01d0*/  IMAD.IADD R11, R7, 0x1, -R0 ;  /* 0x00000001070b7824 */ /* 0x000fc800078e0a00 */
[----:B------:R-:W-:-:S05]  /*01e0*/  IMAD.WIDE R8, R11, 0x4, R2 ;  /* 0x000000040b087825 */ /* 0x000fca00078e0202 */
[----:B-----5:R1:W5:Y:S01]  /*01f0*/  LDG.E R10, desc[UR4][R8.64] ;  /* 0x00000004080a7981 */ /* 0x020362000c1e1900 */
[----:B------:R-:W-:Y:S01]  /*0200*/  VIADD R19, R7, 0x1 ;  /* 0x0000000107137836 */ /* 0x000fe20000000000 */
[----:B------:R-:W-:Y:S01]  /*0210*/  IADD3 R11, PT, PT, R11, 0x1, RZ ;  /* 0x000000010b0b7810 */ /* 0x000fe20007ffe0ff */
[----:B------:R-:W-:Y:S06]  /*0220*/  BRA `(.L_x_1) ;  /* 0x0000000400ac7947 */ /* 0x000fec0003800000 */
.L_x_3:
[----:B-----5:R-:W-:-:S05]  /*0230*/  IMAD R10, R0, R11, -0x1 ;  /* 0xffffffff000a7424 */ /* 0x020fca00078e020b */
[----:B------:R-:W-:-:S13]  /*0240*/  ISETP.NE.AND P0, PT, R7, R10, PT ;  /* 0x0000000a0700720c */ /* 0x000fda0003f05270 */
[----:B------:R-:W-:Y:S05]  /*0250*/  @P0 BRA `(.L_x_4) ;  /* 0x00000000001c0947 */ /* 0x000fea0003800000 */
[----:B------:R-:W-:-:S05]  /*0260*/  LOP3.LUT R6, RZ, R0, RZ, 0x33, !PT ;  /* 0x00000000ff067212 */ /* 0x000fca00078e33ff */
[----:B------:R-:W-:-:S04]  /*0270*/  IMAD.IADD R9, R7, 0x1, R6 ;  /* 0x0000000107097824 */ /* 0x000fc800078e0206 */
[----:B------:R-:W-:-:S05]  /*0280*/  IMAD.WIDE R8, R9, 0x4, R2 ;  /* 0x0000000409087825 */ /* 0x000fca00078e0202 */
[----:B------:R2:W5:Y:S01]  /*0290*/  LDG.E R10, desc[UR4][R8.64] ;  /* 0x00000004080a7981 */ /* 0x000562000c1e1900 */
[C---:B------:R-:W-:Y:S01]  /*02a0*/  IMAD.IADD R11, R7.reuse, 0x1, -R0 ;  /* 0x00000001070b7824 */ /* 0x040fe200078e0a00 */
[----:B------:R-:W-:Y:S01]  /*02b0*/  IADD3 R19, PT, PT, R7, -0x1, RZ ;  /* 0xffffffff07137810 */ /* 0x000fe20007ffe0ff */
[----:B------:R-:W-:Y:S06]  /*02c0*/  BRA `(.L_x_1) ;  /* 0x0000000400847947 */ /* 0x000fec0003800000 */
.L_x_4:
[----:B------:R-:W-:-:S13]  /*02d0*/  ISETP.GE.AND P0, PT, R7, R0, PT ;  /* 0x000000000700720c */ /* 0x000fda0003f06270 */
[----:B------:R-:W-:Y:S05]  /*02e0*/  @P0 BRA `(.L_x_5) ;  /* 0x0000000000200947 */ /* 0x000fea0003800000 */
[----:B------:R-:W-:Y:S01]  /*02f0*/  IMAD.WIDE R8, R0, 0x4, R4 ;  /* 0x0000000400087825 */ /* 0x000fe200078e0204 */
[----:B------:R-:W2:Y:S04]  /*0300*/  LDG.E R6, desc[UR4][R4.64+-0x4] ;  /* 0xfffffc0404067981 */ /* 0x000ea8000c1e1900 */
[----:B------:R-:W2:Y:S04]  /*0310*/  LDG.E R10, desc[UR4][R4.64+0x4] ;  /* 0x00000404040a7981 */ /* 0x000ea8000c1e1900 */
[----:B------:R-:W2:Y:S01]  /*0320*/  LDG.E R9, desc[UR4][R8.64+-0x4] ;  /* 0xfffffc0408097981 */ /* 0x000ea2000c1e1900 */
[----:B------:R-:W-:-:S04]  /*0330*/  IMAD.IADD R11, R7, 0x1, R0 ;  /* 0x00000001070b7824 */ /* 0x000fc800078e0200 */
[----:B------:R-:W-:Y:S01]  /*0340*/  VIADD R19, R11, 0x1 ;  /* 0x000000010b137836 */ /* 0x000fe20000000000 */
[----:B--2---:R-:W-:Y:S01]  /*0350*/  IADD3 R10, PT, PT, R9, R10, R6 ;  /* 0x0000000a090a7210 */ /* 0x004fe20007ffe006 */
[----:B------:R-:W-:Y:S06]  /*0360*/  BRA `(.L_x_1) ;  /* 0x00000004005c7947 */ /* 0x000fec0003800000 */
.L_x_5:
[----:B------:R-:W-:Y:S01]  /*0370*/  IABS R10, R0 ;  /* 0x00000000000a7213 */ /* 0x000fe20000000000 */
[----:B------:R-:W-:-:S03]  /*0380*/  VIADD R9, R7, 0x1 ;  /* 0x0000000107097836 */ /* 0x000fc60000000000 */
[----:B------:R-:W0:Y:S02]  /*0390*/  I2F.RP R11, R10 ;  /* 0x0000000a000b7306 */ /* 0x000e240000209400 */
[----:B------:R-:W-:Y:S02]  /*03a0*/  IABS R14, R9 ;  /* 0x00000009000e7213 */ /* 0x000fe40000000000 */
[----:B------:R-:W-:-:S04]  /*03b0*/  ISETP.GE.AND P1, PT, R9, RZ, PT ;  /* 0x000000ff0900720c */ /* 0x000fc80003f26270 */
[----:B0-----:R-:W0:Y:S02]  /*03c0*/  MUFU.RCP R11, R11 ;  /* 0x0000000b000b7308 */ /* 0x001e240000001000 */
[----:B0-----:R-:W-:-:S06]  /*03d0*/  IADD3 R12, PT, PT, R11, 0xffffffe, RZ ;  /* 0x0ffffffe0b0c7810 */ /* 0x001fcc0007ffe0ff */
[----:B------:R0:W1:Y:S02]  /*03e0*/  F2I.FTZ.U32.TRUNC.NTZ R13, R12 ;  /* 0x0000000c000d7305 */ /* 0x000064000021f000 */
[----:B0-----:R-:W-:Y:S02]  /*03f0*/  HFMA2 R12, -RZ, RZ, 0, 0 ;  /* 0x00000000ff0c7431 */ /* 0x001fe400000001ff */
[----:B-1----:R-:W-:-:S04]  /*0400*/  IMAD.MOV R15, RZ, RZ, -R13 ;  /* 0x000000ffff0f7224 */ /* 0x002fc800078e0a0d */
[----:B------:R-:W-:-:S04]  /*0410*/  IMAD R15, R15, R10, RZ ;  /* 0x0000000a0f0f7224 */ /* 0x000fc800078e02ff */
[----:B------:R-:W-:Y:S01]  /*0420*/  IMAD.HI.U32 R13, R13, R15, R12 ;  /* 0x0000000f0d0d7227 */ /* 0x000fe200078e000c */
[----:B------:R-:W-:-:S05]  /*0430*/  LOP3.LUT R12, RZ, R0, RZ, 0x33, !PT ;  /* 0x00000000ff0c7212 */ /* 0x000fca00078e33ff */
[----:B------:R-:W-:-:S04]  /*0440*/  IMAD.HI.U32 R11, R13, R14, RZ ;  /* 0x0000000e0d0b7227 */ /* 0x000fc800078e00ff */
[----:B------:R-:W-:-:S04]  /*0450*/  IMAD.MOV R11, RZ, RZ, -R11 ;  /* 0x000000ffff0b7224 */ /* 0x000fc800078e0a0b */
[----:B------:R-:W-:-:S05]  /*0460*/  IMAD R11, R10, R11, R14 ;  /* 0x0000000b0a0b7224 */ /* 0x000fca00078e020e */
[----:B------:R-:W-:-:S13]  /*0470*/  ISETP.GT.U32.AND P0, PT, R10, R11, PT ;  /* 0x0000000b0a00720c */ /* 0x000fda0003f04070 */
[----:B------:R-:W-:-:S05]  /*0480*/  @!P0 IMAD.IADD R11, R11, 0x1, -R10 ;  /* 0x000000010b0b8824 */ /* 0x000fca00078e0a0a */
[----:B------:R-:W-:-:S13]  /*0490*/  ISETP.GT.U32.AND P0, PT, R10, R11, PT ;  /* 0x0000000b0a00720c */ /* 0x000fda0003f04070 */
[----:B------:R-:W-:Y:S02]  /*04a0*/  @!P0 IADD3 R11, PT, PT, R11, -R10, RZ ;  /* 0x8000000a0b0b8210 */ /* 0x000fe40007ffe0ff */
[----:B------:R-:W-:-:S03]  /*04b0*/  ISETP.NE.AND P0, PT, R0, RZ, PT ;  /* 0x000000ff0000720c */ /* 0x000fc60003f05270 */
[----:B------:R-:W-:-:S05]  /*04c0*/  @!P1 IMAD.MOV R11, RZ, RZ, -R11 ;  /* 0x000000ffff0b9224 */ /* 0x000fca00078e0a0b */
[----:B------:R-:W-:-:S04]  /*04d0*/  SEL R11, R12, R11, !P0 ;  /* 0x0000000b0c0b7207 */ /* 0x000fc80004000000 */
[----:B------:R-:W-:-:S13]  /*04e0*/  ISETP.NE.AND P1, PT, R11, RZ, PT ;  /* 0x000000ff0b00720c */ /* 0x000fda0003f25270 */
[----:B------:R-:W-:Y:S05]  /*04f0*/  @P1 BRA `(.L_x_6) ;  /* 0x0000000000301947 */ /* 0x000fea0003800000 */
[----:B------:R-:W-:-:S04]  /*0500*/  IMAD.IADD R13, R7, 0x1, R12 ;  /* 0x00000001070d7824 */ /* 0x000fc800078e020c */
[----:B------:R-:W-:-:S03]  /*0510*/  IMAD.WIDE R12, R13, 0x4, R2 ;  /* 0x000000040d0c7825 */ /* 0x000fc600078e0202 */
[----:B------:R-:W-:Y:S02]  /*0520*/  IADD3 R8, P0, PT, R12, 0x4, RZ ;  /* 0x000000040c087810 */ /* 0x000fe40007f1e0ff */
[----:B------:R-:W2:Y:S02]  /*0530*/  LDG.E R14, desc[UR4][R12.64] ;  /* 0x000000040c0e7981 */ /* 0x000ea4000c1e1900 */
[----:B------:R-:W-:Y:S02]  /*0540*/  IADD3.X R9, PT, PT, RZ, R13, RZ, P0, !PT ;  /* 0x0000000dff097210 */ /* 0x000fe400007fe4ff */
[----:B------:R-:W2:Y:S01]  /*0550*/  LDG.E R10, desc[UR4][R12.64+0x4] ;  /* 0x000004040c0a7981 */ /* 0x000ea2000c1e1900 */
[----:B------:R-:W-:-:S06]  /*0560*/  IMAD.WIDE R8, R0, 0x4, R8 ;  /* 0x0000000400087825 */ /* 0x000fcc00078e0208 */
[----:B------:R-:W2:Y:S01]  /*0570*/  LDG.E R9, desc[UR4][R8.64+-0x4] ;  /* 0xfffffc0408097981 */ /* 0x000ea2000c1e1900 */
[C---:B------:R-:W-:Y:S02]  /*0580*/  IMAD.IADD R19, R7.reuse, 0x1, R0 ;  /* 0x0000000107137824 */ /* 0x040fe400078e0200 */
[----:B------:R-:W-:Y:S01]  /*0590*/  IMAD.IADD R11, R7, 0x1, R6 ;  /* 0x00000001070b7824 */ /* 0x000fe200078e0206 */
[----:B--2---:R-:W-:Y:S01]  /*05a0*/  IADD3 R10, PT, PT, R9, R10, R14 ;  /* 0x0000000a090a7210 */ /* 0x004fe20007ffe00e */
[----:B------:R-:W-:Y:S06]  /*05b0*/  BRA `(.L_x_1) ;  /* 0x0000000000c87947 */ /* 0x000fec0003800000 */
.L_x_6:
[----:B------:R-:W-:Y:S02]  /*05c0*/  IABS R11, R7 ;  /* 0x00000007000b7213 */ /* 0x000fe40000000000 */
[----:B------:R-:W-:-:S03]  /*05d0*/  ISETP.GE.AND P2, PT, R7, RZ, PT ;  /* 0x000000ff0700720c */ /* 0x000fc60003f46270 */
[----:B------:R-:W-:-:S05]  /*05e0*/  IMAD.HI.U32 R13, R13, R11, RZ ;  /* 0x0000000b0d0d7227 */ /* 0x000fca00078e00ff */
[----:B------:R-:W-:-:S05]  /*05f0*/  IADD3 R13, PT, PT, -R13, RZ, RZ ;  /* 0x000000ff0d0d7210 */ /* 0x000fca0007ffe1ff */
[----:B------:R-:W-:-:S05]  /*0600*/  IMAD R11, R10, R13, R11 ;  /* 0x0000000d0a0b7224 */ /* 0x000fca00078e020b */
[----:B------:R-:W-:-:S13]  /*0610*/  ISETP.GT.U32.AND P1, PT, R10, R11, PT ;  /* 0x0000000b0a00720c */ /* 0x000fda0003f24070 */
[----:B------:R-:W-:-:S05]  /*0620*/  @!P1 IMAD.IADD R11, R11, 0x1, -R10 ;  /* 0x000000010b0b9824 */ /* 0x000fca00078e0a0a */
[----:B------:R-:W-:-:S13]  /*0630*/  ISETP.GT.U32.AND P1, PT, R10, R11, PT ;  /* 0x0000000b0a00720c */ /* 0x000fda0003f24070 */
[----:B------:R-:W-:-:S05]  /*0640*/  @!P1 IMAD.IADD R11, R11, 0x1, -R10 ;  /* 0x000000010b0b9824 */ /* 0x000fca00078e0a0a */
[----:B------:R-:W-:-:S04]  /*0650*/  @!P2 IADD3 R11, PT, PT, -R11, RZ, RZ ;  /* 0x000000ff0b0ba210 */ /* 0x000fc80007ffe1ff */
[----:B------:R-:W-:-:S04]  /*0660*/  SEL R11, R12, R11, !P0 ;  /* 0x0000000b0c0b7207 */ /* 0x000fc80004000000 */
[----:B------:R-:W-:-:S13]  /*0670*/  ISETP.NE.AND P0, PT, R11, RZ, PT ;  /* 0x000000ff0b00720c */ /* 0x000fda0003f05270 */
[----:B------:R-:W-:Y:S05]  /*0680*/  @P0 BRA `(.L_x_7) ;  /* 0x0000000000280947 */ /* 0x000fea0003800000 */
[----:B------:R-:W-:-:S04]  /*0690*/  IMAD.IADD R15, R7, 0x1, -R0 ;  /* 0x00000001070f7824 */ /* 0x000fc800078e0a00 */
[----:B------:R-:W-:-:S05]  /*06a0*/  IMAD.WIDE R14, R15, 0x4, R2 ;  /* 0x000000040f0e7825 */ /* 0x000fca00078e0202 */
[----:B------:R-:W2:Y:S01]  /*06b0*/  LDG.E R6, desc[UR4][R14.64] ;  /* 0x000000040e067981 */ /* 0x000ea2000c1e1900 */
[----:B------:R-:W-:-:S03]  /*06c0*/  IMAD.WIDE R12, R0, 0x4, R14 ;  /* 0x00000004000c7825 */ /* 0x000fc600078e020e */
[----:B------:R-:W2:Y:S04]  /*06d0*/  LDG.E R10, desc[UR4][R14.64+0x4] ;  /* 0x000004040e0a7981 */ /* 0x000ea8000c1e1900 */
[----:B------:R-:W2:Y:S01]  /*06e0*/  LDG.E R13, desc[UR4][R12.64+0x4] ;  /* 0x000004040c0d7981 */ /* 0x000ea2000c1e1900 */
[----:B------:R-:W-:Y:S01]  /*06f0*/  IMAD.IADD R11, R7, 0x1, R0 ;  /* 0x00000001070b7824 */ /* 0x000fe200078e0200 */
[----:B------:R-:W-:Y:S02]  /*0700*/  IADD3 R19, PT, PT, R9, R0, RZ ;  /* 0x0000000009137210 */ /* 0x000fe40007ffe0ff */
[----:B--2---:R-:W-:Y:S01]  /*0710*/  IADD3 R10, PT, PT, R13, R10, R6 ;  /* 0x0000000a0d0a7210 */ /* 0x004fe20007ffe006 */
[----:B------:R-:W-:Y:S06]  /*0720*/  BRA `(.L_x_1) ;  /* 0x00000000006c7947 */ /* 0x000fec0003800000 */
.L_x_7:
[----:B------:R-:W-:Y:S01]  /*0730*/  ISETP.GT.AND P0, PT, R7, R8, PT ;  /* 0x000000080700720c */ /* 0x000fe20003f04270 */
[----:B------:R-:W-:-:S12]  /*0740*/  IMAD.WIDE R10, R0, 0x4, RZ ;  /* 0x00000004000a7825 */ /* 0x000fd800078e02ff */
[----:B------:R-:W-:Y:S01]  /*0750*/  @!P0 IMAD.IADD R19, R7, 0x1, R12 ;  /* 0x0000000107138824 */ /* 0x000fe200078e020c */
[----:B------:R-:W-:Y:S01]  /*0760*/  @P0 LOP3.LUT R17, R10, 0xfffffffc, RZ, 0x3c, !PT ;  /* 0xfffffffc0a110812 */ /* 0x000fe200078e3cff */
[----:B------:R-:W2:Y:S01]  /*0770*/  @P0 LDG.E R23, desc[UR4][R4.64+-0x4] ;  /* 0xfffffc0404170981 */ /* 0x000ea2000c1e1900 */
[----:B------:R-:W-:Y:S01]  /*0780*/  @P0 LOP3.LUT R11, RZ, R11, RZ, 0x33, !PT ;  /* 0x0000000bff0b0212 */ /* 0x000fe200078e33ff */
[----:B------:R-:W-:Y:S01]  /*0790*/  @!P0 IMAD.WIDE R18, R19, 0x4, R2 ;  /* 0x0000000413128825 */ /* 0x000fe200078e0202 */
[----:B------:R-:W-:Y:S01]  /*07a0*/  @P0 IADD3 R16, P1, PT, R4, R17, RZ ;  /* 0x0000001104100210 */ /* 0x000fe20007f3e0ff */
[----:B------:R-:W2:Y:S02]  /*07b0*/  @P0 LDG.E R10, desc[UR4][R4.64+0x4] ;  /* 0x00000404040a0981 */ /* 0x000ea4000c1e1900 */
[----:B------:R-:W-:Y:S02]  /*07c0*/  @!P0 IMAD.WIDE R12, R0, 0x4, R18 ;  /* 0x00000004000c8825 */ /* 0x000fe400078e0212 */
[----:B------:R-:W3:Y:S02]  /*07d0*/  @!P0 LDG.E R25, desc[UR4][R18.64] ;  /* 0x0000000412198981 */ /* 0x000ee4000c1e1900 */
[----:B------:R-:W-:-:S02]  /*07e0*/  @P0 IMAD.X R17, R5, 0x1, R11, P1 ;  /* 0x0000000105110824 */ /* 0x000fc400008e060b */
[----:B------:R-:W3:Y:S01]  /*07f0*/  @!P0 LDG.E R20, desc[UR4][R18.64+0x4] ;  /* 0x0000040412148981 */ /* 0x000ee2000c1e1900 */
[----:B------:R-:W-:-:S03]  /*0800*/  @!P0 IMAD.WIDE R14, R0, 0x4, R12 ;  /* 0x00000004000e8825 */ /* 0x000fc600078e020c */
[----:B------:R0:W3:Y:S04]  /*0810*/  @!P0 LDG.E R6, desc[UR4][R18.64+0x8] ;  /* 0x0000080412068981 */ /* 0x0000e8000c1e1900 */
[----:B------:R-:W4:Y:S04]  /*0820*/  @!P0 LDG.E R21, desc[UR4][R12.64] ;  /* 0x000000040c158981 */ /* 0x000f28000c1e1900 */
[----:B------:R-:W4:Y:S04]  /*0830*/  @!P0 LDG.E R8, desc[UR4][R12.64+0x8] ;  /* 0x000008040c088981 */ /* 0x000f28000c1e1900 */
[----:B------:R-:W2:Y:S04]  /*0840*/  @P0 LDG.E R16, desc[UR4][R16.64] ;  /* 0x0000000410100981 */ /* 0x000ea8000c1e1900 */
[----:B------:R-:W5:Y:S01]  /*0850*/  @!P0 LDG.E R15, desc[UR4][R14.64] ;  /* 0x000000040e0f8981 */ /* 0x000f62000c1e1900 */
[----:B------:R-:W-:-:S05]  /*0860*/  @P0 IADD3 R11, PT, PT, R7, -R0, RZ ;  /* 0x80000000070b0210 */ /* 0x000fca0007ffe0ff */
[----:B------:R-:W-:Y:S01]  /*0870*/  @P0 VIADD R19, R11, 0x1 ;  /* 0x000000010b130836 */ /* 0x000fe20000000000 */
[----:B0-----:R-:W-:Y:S01]  /*0880*/  @!P0 IADD3 R19, PT, PT, R9, R0, RZ ;  /* 0x0000000009138210 */ /* 0x001fe20007ffe0ff */
[----:B------:R-:W-:Y:S01]  /*0890*/  @!P0 IMAD.IADD R11, R7, 0x1, R0 ;  /* 0x00000001070b8824 */ /* 0x000fe200078e0200 */
[----:B---3--:R-:W-:-:S04]  /*08a0*/  @!P0 IADD3 R6, PT, PT, R6, R20, R25 ;  /* 0x0000001406068210 */ /* 0x008fc80007ffe019 */
[----:B----4-:R-:W-:Y:S02]  /*08b0*/  @!P0 IADD3 R6, PT, PT, R8, R6, R21 ;  /* 0x0000000608068210 */ /* 0x010fe40007ffe015 */
[----:B--2---:R-:W-:-:S03]  /*08c0*/  @P0 IADD3 R10, PT, PT, R16, R10, R23 ;  /* 0x0000000a100a0210 */ /* 0x004fc60007ffe017 */
[----:B-----5:R-:W-:-:S07]  /*08d0*/  @!P0 IMAD.IADD R10, R6, 0x1, R15 ;  /* 0x00000001060a8824 */ /* 0x020fce00078e020f */
.L_x_1:
[----:B------:R-:W-:Y:S05]  /*08e0*/  BSYNC.RECONVERGENT B0 ;  /* 0x0000000000007941 */ /* 0x000fea0003800200 */
.L_x_0:
[----:B------:R-:W3:Y:S01]  /*08f0*/  LDG.E R0, desc[UR4][R4.64] ;  /* 0x0000000404007981 */ /* 0x000ee2000c1e1900 */
[----:B------:R-:W-:-:S04]  /*0900*/  IMAD.WIDE R6, R11, 0x4, R2 ;  /* 0x000000040b067825 */ /* 0x000fc800078e0202 */
[----:B------:R-:W-:Y:S02]  /*0910*/  IMAD.WIDE R2, R19, 0x4, R2 ;  /* 0x0000000413027825 */ /* 0x000fe400078e0202 */
[----:B------:R-:W4:Y:S04]  /*0920*/  LDG.E R7, desc[UR4][R6.64] ;  /* 0x0000000406077981 */ /* 0x000f28000c1e1900 */
[----:B------:R-:W4:Y:S01]  /*0930*/  LDG.E R2, desc[UR4][R2.64] ;  /* 0x0000000402027981 */ /* 0x000f22000c1e1900 */
[----:B---3--:R-:W-:Y:S02]  /*0940*/  ISETP.NE.AND P0, PT, R0, 0x1, PT ;  /* 0x000000010000780c */ /* 0x008fe40003f05270 */
[----:B----45:R-:W-:-:S11]  /*0950*/  IADD3 R10, PT, PT, R2, R7, R10 ;  /* 0x00000007020a7210 */ /* 0x030fd60007ffe00a */
[----:B------:R-:W-:Y:S05]  /*0960*/  @P0 BRA `(.L_x_8) ;  /* 0x00000000001c0947 */ /* 0x000fea0003800000 */
[----:B------:R-:W-:-:S13]  /*0970*/  ISETP.GT.AND P0, PT, R10, 0x1, PT ;  /* 0x000000010a00780c */ /* 0x000fda0003f04270 */
[----:B------:R3:W-:Y:S01]  /*0980*/  @!P0 STG.E desc[UR4][R4.64], RZ ;  /* 0x000000ff04008986 */ /* 0x0007e2000c101904 */
[----:B------:R-:W-:Y:S05]  /*0990*/  @!P0 EXIT ;  /* 0x000000000000894d */ /* 0x000fea0003800000 */
[----:B------:R-:W-:-:S13]  /*09a0*/  ISETP.GE.U32.AND P0, PT, R10, 0x4, PT ;  /* 0x000000040a00780c */ /* 0x000fda0003f06070 */
[----:B------:R-:W-:Y:S05]  /*09b0*/  @!P0 EXIT ;  /* 0x000000000000894d */ /* 0x000fea0003800000 */
[----:B------:R-:W-:Y:S01]  /*09c0*/  STG.E desc[UR4][R4.64], RZ ;  /* 0x000000ff04007986 */ /* 0x000fe2000c101904 */
[----:B------:R-:W-:Y:S05]  /*09d0*/  EXIT ;  /* 0x000000000000794d */ /* 0x000fea0003800000 */
.L_x_8:
[----:B------:R-:W-:-:S04]  /*09e0*/  LOP3.LUT R0, R10, 0xfffffffe, RZ, 0xc0, !PT ;  /* 0xfffffffe0a007812 */ /* 0x000fc800078ec0ff */
[----:B------:R-:W-:-:S13]  /*09f0*/  ISETP.NE.AND P0, PT, R0, 0x2, PT ;  /* 0x000000020000780c */ /* 0x000fda0003f05270 */
[----:B------:R-:W-:Y:S05]  /*0a00*/  @P0 EXIT ;  /* 0x000000000000094d */ /* 0x000fea0003800000 */
[----:B------:R-:W-:-:S05]  /*0a10*/  MOV R3, 0x1 ;  /* 0x0000000100037802 */ /* 0x000fca0000000f00 */
[----:B------:R-:W-:Y:S01]  /*0a20*/  STG.E desc[UR4][R4.64], R3 ;  /* 0x0000000304007986 */ /* 0x000fe2000c101904 */
[----:B------:R-:W-:Y:S05]  /*0a30*/  EXIT ;  /* 0x000000000000794d */ /* 0x000fea0003800000 */
.L_x_9:
[----:B------:R-:W-:-:S00]  /*0a40*/  BRA `(.L_x_9) ;  /* 0xfffffffc00fc7947 */ /* 0x000fc0000383ffff */
[----:B------:R-:W-:-:S00]  /*0a50*/  NOP ;  /* 0x0000000000007918 */ /* 0x000fc00000000000 */
        /* <DEDUP_REMOVED lines=10> */
.L_x_10:


//--------------------- .nv.shared.reserved.0     --------------------------
	.section	.nv.shared.reserved.0,"aw",@nobits
	.weak		__nv_reservedSMEM_offset_0_alias
	.size		__nv_reservedSMEM_offset_0_alias, 0, 64
	.other		__nv_reservedSMEM_offset_0_alias,@"STO_CUDA_RESERVED_SHARED STV_DEFAULT"
__nv_reservedSMEM_offset_0_alias:
	.zero		0
	.zero		64


//--------------------- .nv.constant0._Z13simulateBoardPiii --------------------------
	.section	.nv.constant0._Z13simulateBoardPiii,"a",@progbits
	.sectionflags	@""
	.align	4
.nv.constant0._Z13simulateBoardPiii:
	.zero		912


//--------------------- SYMBOLS --------------------------

	.type		.nv.reservedSmem.offset0,@object
	.size		.nv.reservedSmem.offset0,0x4
